//
// Generated by NVIDIA NVVM Compiler
//
// Compiler Build ID: CL-36424714
// Cuda compilation tools, release 13.0, V13.0.88
// Based on NVVM 20.0.0
//

.version 9.0
.target sm_100
.address_size 64

	// .globl	_Z19matrix_multiply_gpuPfS_S_i
// _ZZ22matrix_multiply_gpu_smPfS_S_iE2sA has been demoted
// _ZZ22matrix_multiply_gpu_smPfS_S_iE2sB has been demoted

.visible .entry _Z19matrix_multiply_gpuPfS_S_i(
	.param .u64 .ptr .align 1 _Z19matrix_multiply_gpuPfS_S_i_param_0,
	.param .u64 .ptr .align 1 _Z19matrix_multiply_gpuPfS_S_i_param_1,
	.param .u64 .ptr .align 1 _Z19matrix_multiply_gpuPfS_S_i_param_2,
	.param .u32 _Z19matrix_multiply_gpuPfS_S_i_param_3
)
{
	.reg .pred 	%p<10>;
	.reg .b32 	%r<40>;
	.reg .b32 	%f<67>;
	.reg .b64 	%rd<67>;

	ld.param.u64 	%rd14, [_Z19matrix_multiply_gpuPfS_S_i_param_0];
	ld.param.u64 	%rd15, [_Z19matrix_multiply_gpuPfS_S_i_param_1];
	ld.param.u32 	%r18, [_Z19matrix_multiply_gpuPfS_S_i_param_3];
	cvta.to.global.u64 	%rd1, %rd15;
	cvta.to.global.u64 	%rd2, %rd14;
	mov.u32 	%r19, %ctaid.y;
	mov.u32 	%r20, %ntid.y;
	mov.u32 	%r21, %tid.y;
	mad.lo.s32 	%r1, %r19, %r20, %r21;
	mov.u32 	%r22, %ctaid.x;
	mov.u32 	%r23, %ntid.x;
	mov.u32 	%r24, %tid.x;
	mad.lo.s32 	%r2, %r22, %r23, %r24;
	max.s32 	%r25, %r1, %r2;
	setp.ge.s32 	%p1, %r25, %r18;
	@%p1 bra 	$L__BB0_13;
	mul.lo.s32 	%r3, %r18, %r1;
	and.b32  	%r4, %r18, 7;
	setp.lt.u32 	%p2, %r18, 8;
	mov.f32 	%f66, 0f00000000;
	mov.b32 	%r38, 0;
	@%p2 bra 	$L__BB0_4;
	and.b32  	%r38, %r18, 2147483640;
	neg.s32 	%r36, %r38;
	mul.wide.s32 	%rd16, %r18, 4;
	add.s64 	%rd3, %rd1, %rd16;
	shl.b32 	%r7, %r18, 3;
	mul.wide.s32 	%rd17, %r18, 8;
	add.s64 	%rd4, %rd1, %rd17;
	mul.wide.s32 	%rd18, %r18, 12;
	add.s64 	%rd5, %rd1, %rd18;
	mul.wide.s32 	%rd19, %r18, 16;
	add.s64 	%rd6, %rd1, %rd19;
	mul.wide.s32 	%rd20, %r18, 20;
	add.s64 	%rd7, %rd1, %rd20;
	mul.wide.s32 	%rd21, %r18, 24;
	add.s64 	%rd8, %rd1, %rd21;
	mul.wide.s32 	%rd22, %r18, 28;
	add.s64 	%rd9, %rd1, %rd22;
	mul.wide.u32 	%rd23, %r3, 4;
	add.s64 	%rd24, %rd23, %rd2;
	add.s64 	%rd66, %rd24, 16;
	mov.f32 	%f66, 0f00000000;
	mov.u32 	%r35, %r2;
$L__BB0_3:
	.pragma "nounroll";
	mul.wide.s32 	%rd25, %r35, 4;
	add.s64 	%rd26, %rd3, %rd25;
	add.s64 	%rd27, %rd4, %rd25;
	add.s64 	%rd28, %rd5, %rd25;
	add.s64 	%rd29, %rd6, %rd25;
	add.s64 	%rd30, %rd7, %rd25;
	add.s64 	%rd31, %rd8, %rd25;
	add.s64 	%rd32, %rd9, %rd25;
	add.s64 	%rd33, %rd1, %rd25;
	ld.global.f32 	%f16, [%rd66+-16];
	ld.global.f32 	%f17, [%rd33];
	fma.rn.f32 	%f18, %f16, %f17, %f66;
	ld.global.f32 	%f19, [%rd66+-12];
	ld.global.f32 	%f20, [%rd26];
	fma.rn.f32 	%f21, %f19, %f20, %f18;
	ld.global.f32 	%f22, [%rd66+-8];
	ld.global.f32 	%f23, [%rd27];
	fma.rn.f32 	%f24, %f22, %f23, %f21;
	ld.global.f32 	%f25, [%rd66+-4];
	ld.global.f32 	%f26, [%rd28];
	fma.rn.f32 	%f27, %f25, %f26, %f24;
	ld.global.f32 	%f28, [%rd66];
	ld.global.f32 	%f29, [%rd29];
	fma.rn.f32 	%f30, %f28, %f29, %f27;
	ld.global.f32 	%f31, [%rd66+4];
	ld.global.f32 	%f32, [%rd30];
	fma.rn.f32 	%f33, %f31, %f32, %f30;
	ld.global.f32 	%f34, [%rd66+8];
	ld.global.f32 	%f35, [%rd31];
	fma.rn.f32 	%f36, %f34, %f35, %f33;
	ld.global.f32 	%f37, [%rd66+12];
	ld.global.f32 	%f38, [%rd32];
	fma.rn.f32 	%f66, %f37, %f38, %f36;
	add.s32 	%r36, %r36, 8;
	add.s32 	%r35, %r35, %r7;
	add.s64 	%rd66, %rd66, 32;
	setp.ne.s32 	%p3, %r36, 0;
	@%p3 bra 	$L__BB0_3;
$L__BB0_4:
	setp.eq.s32 	%p4, %r4, 0;
	@%p4 bra 	$L__BB0_12;
	and.b32  	%r13, %r18, 3;
	setp.lt.u32 	%p5, %r4, 4;
	@%p5 bra 	$L__BB0_7;
	add.s32 	%r27, %r38, %r3;
	mul.wide.u32 	%rd34, %r27, 4;
	add.s64 	%rd35, %rd2, %rd34;
	ld.global.f32 	%f40, [%rd35];
	mad.lo.s32 	%r28, %r38, %r18, %r2;
	mul.wide.s32 	%rd36, %r28, 4;
	add.s64 	%rd37, %rd1, %rd36;
	ld.global.f32 	%f41, [%rd37];
	fma.rn.f32 	%f42, %f40, %f41, %f66;
	cvt.u64.u32 	%rd38, %r3;
	cvt.u64.u32 	%rd39, %r38;
	add.s64 	%rd40, %rd39, %rd38;
	shl.b64 	%rd41, %rd40, 2;
	add.s64 	%rd42, %rd2, %rd41;
	ld.global.f32 	%f43, [%rd42+4];
	mul.wide.s32 	%rd43, %r18, 4;
	add.s64 	%rd44, %rd37, %rd43;
	ld.global.f32 	%f44, [%rd44];
	fma.rn.f32 	%f45, %f43, %f44, %f42;
	ld.global.f32 	%f46, [%rd42+8];
	add.s64 	%rd45, %rd44, %rd43;
	ld.global.f32 	%f47, [%rd45];
	fma.rn.f32 	%f48, %f46, %f47, %f45;
	ld.global.f32 	%f49, [%rd42+12];
	add.s64 	%rd46, %rd45, %rd43;
	ld.global.f32 	%f50, [%rd46];
	fma.rn.f32 	%f66, %f49, %f50, %f48;
	add.s32 	%r38, %r38, 4;
$L__BB0_7:
	setp.eq.s32 	%p6, %r13, 0;
	@%p6 bra 	$L__BB0_12;
	setp.eq.s32 	%p7, %r13, 1;
	@%p7 bra 	$L__BB0_10;
	add.s32 	%r29, %r38, %r3;
	mul.wide.u32 	%rd47, %r29, 4;
	add.s64 	%rd48, %rd2, %rd47;
	ld.global.f32 	%f52, [%rd48];
	mad.lo.s32 	%r30, %r38, %r18, %r2;
	mul.wide.s32 	%rd49, %r30, 4;
	add.s64 	%rd50, %rd1, %rd49;
	ld.global.f32 	%f53, [%rd50];
	fma.rn.f32 	%f54, %f52, %f53, %f66;
	cvt.u64.u32 	%rd51, %r3;
	cvt.u64.u32 	%rd52, %r38;
	add.s64 	%rd53, %rd52, %rd51;
	shl.b64 	%rd54, %rd53, 2;
	add.s64 	%rd55, %rd2, %rd54;
	ld.global.f32 	%f55, [%rd55+4];
	mul.wide.s32 	%rd56, %r18, 4;
	add.s64 	%rd57, %rd50, %rd56;
	ld.global.f32 	%f56, [%rd57];
	fma.rn.f32 	%f66, %f55, %f56, %f54;
	add.s32 	%r38, %r38, 2;
$L__BB0_10:
	and.b32  	%r31, %r18, 1;
	setp.eq.b32 	%p8, %r31, 1;
	not.pred 	%p9, %p8;
	@%p9 bra 	$L__BB0_12;
	add.s32 	%r32, %r38, %r3;
	mul.wide.u32 	%rd58, %r32, 4;
	add.s64 	%rd59, %rd2, %rd58;
	ld.global.f32 	%f57, [%rd59];
	mad.lo.s32 	%r33, %r38, %r18, %r2;
	mul.wide.s32 	%rd60, %r33, 4;
	add.s64 	%rd61, %rd1, %rd60;
	ld.global.f32 	%f58, [%rd61];
	fma.rn.f32 	%f66, %f57, %f58, %f66;
$L__BB0_12:
	ld.param.u64 	%rd65, [_Z19matrix_multiply_gpuPfS_S_i_param_2];
	add.s32 	%r34, %r3, %r2;
	cvta.to.global.u64 	%rd62, %rd65;
	mul.wide.s32 	%rd63, %r34, 4;
	add.s64 	%rd64, %rd62, %rd63;
	st.global.f32 	[%rd64], %f66;
$L__BB0_13:
	ret;

}
	// .globl	_Z22matrix_multiply_gpu_smPfS_S_i
.visible .entry _Z22matrix_multiply_gpu_smPfS_S_i(
	.param .u64 .ptr .align 1 _Z22matrix_multiply_gpu_smPfS_S_i_param_0,
	.param .u64 .ptr .align 1 _Z22matrix_multiply_gpu_smPfS_S_i_param_1,
	.param .u64 .ptr .align 1 _Z22matrix_multiply_gpu_smPfS_S_i_param_2,
	.param .u32 _Z22matrix_multiply_gpu_smPfS_S_i_param_3
)
{
	.reg .pred 	%p<8>;
	.reg .b32 	%r<43>;
	.reg .b32 	%f<63>;
	.reg .b64 	%rd<13>;
	// demoted variable
	.shared .align 4 .b8 _ZZ22matrix_multiply_gpu_smPfS_S_iE2sA[1024];
	// demoted variable
	.shared .align 4 .b8 _ZZ22matrix_multiply_gpu_smPfS_S_iE2sB[1024];
	ld.param.u64 	%rd4, [_Z22matrix_multiply_gpu_smPfS_S_i_param_0];
	ld.param.u64 	%rd5, [_Z22matrix_multiply_gpu_smPfS_S_i_param_1];
	ld.param.u64 	%rd6, [_Z22matrix_multiply_gpu_smPfS_S_i_param_2];
	ld.param.u32 	%r24, [_Z22matrix_multiply_gpu_smPfS_S_i_param_3];
	mov.u32 	%r25, %ctaid.y;
	shl.b32 	%r26, %r25, 4;
	mov.u32 	%r40, %tid.y;
	add.s32 	%r2, %r26, %r40;
	mov.u32 	%r27, %ctaid.x;
	shl.b32 	%r3, %r27, 4;
	mov.u32 	%r38, %tid.x;
	add.s32 	%r5, %r3, %r38;
	setp.lt.s32 	%p1, %r24, 1;
	mov.f32 	%f62, 0f00000000;
	@%p1 bra 	$L__BB1_7;
	add.s32 	%r28, %r24, 15;
	shr.u32 	%r29, %r28, 4;
	shl.b32 	%r30, %r40, 6;
	mov.u32 	%r31, _ZZ22matrix_multiply_gpu_smPfS_S_iE2sA;
	add.s32 	%r6, %r31, %r30;
	shl.b32 	%r32, %r38, 2;
	add.s32 	%r7, %r6, %r32;
	mov.u32 	%r33, _ZZ22matrix_multiply_gpu_smPfS_S_iE2sB;
	add.s32 	%r9, %r33, %r32;
	add.s32 	%r8, %r9, %r30;
	neg.s32 	%r42, %r29;
	mad.lo.s32 	%r34, %r40, %r24, %r38;
	add.s32 	%r41, %r34, %r3;
	shl.b32 	%r12, %r24, 4;
	mad.lo.s32 	%r39, %r24, %r2, %r38;
	cvta.to.global.u64 	%rd1, %rd4;
	cvta.to.global.u64 	%rd2, %rd5;
	mov.f32 	%f62, 0f00000000;
$L__BB1_2:
	setp.ge.u32 	%p2, %r2, %r24;
	mul.wide.s32 	%rd7, %r39, 4;
	add.s64 	%rd3, %rd1, %rd7;
	setp.ge.s32 	%p3, %r38, %r24;
	mov.f32 	%f60, 0f00000000;
	or.pred  	%p4, %p2, %p3;
	@%p4 bra 	$L__BB1_4;
	ld.global.f32 	%f60, [%rd3];
$L__BB1_4:
	st.shared.f32 	[%r7], %f60;
	mov.f32 	%f61, 0f00000000;
	max.s32 	%r35, %r5, %r40;
	setp.ge.s32 	%p5, %r35, %r24;
	@%p5 bra 	$L__BB1_6;
	mul.wide.s32 	%rd8, %r41, 4;
	add.s64 	%rd9, %rd2, %rd8;
	ld.global.f32 	%f61, [%rd9];
$L__BB1_6:
	st.shared.f32 	[%r8], %f61;
	bar.sync 	0;
	ld.shared.f32 	%f12, [%r6];
	ld.shared.f32 	%f13, [%r9];
	fma.rn.f32 	%f14, %f12, %f13, %f62;
	ld.shared.f32 	%f15, [%r6+4];
	ld.shared.f32 	%f16, [%r9+64];
	fma.rn.f32 	%f17, %f15, %f16, %f14;
	ld.shared.f32 	%f18, [%r6+8];
	ld.shared.f32 	%f19, [%r9+128];
	fma.rn.f32 	%f20, %f18, %f19, %f17;
	ld.shared.f32 	%f21, [%r6+12];
	ld.shared.f32 	%f22, [%r9+192];
	fma.rn.f32 	%f23, %f21, %f22, %f20;
	ld.shared.f32 	%f24, [%r6+16];
	ld.shared.f32 	%f25, [%r9+256];
	fma.rn.f32 	%f26, %f24, %f25, %f23;
	ld.shared.f32 	%f27, [%r6+20];
	ld.shared.f32 	%f28, [%r9+320];
	fma.rn.f32 	%f29, %f27, %f28, %f26;
	ld.shared.f32 	%f30, [%r6+24];
	ld.shared.f32 	%f31, [%r9+384];
	fma.rn.f32 	%f32, %f30, %f31, %f29;
	ld.shared.f32 	%f33, [%r6+28];
	ld.shared.f32 	%f34, [%r9+448];
	fma.rn.f32 	%f35, %f33, %f34, %f32;
	ld.shared.f32 	%f36, [%r6+32];
	ld.shared.f32 	%f37, [%r9+512];
	fma.rn.f32 	%f38, %f36, %f37, %f35;
	ld.shared.f32 	%f39, [%r6+36];
	ld.shared.f32 	%f40, [%r9+576];
	fma.rn.f32 	%f41, %f39, %f40, %f38;
	ld.shared.f32 	%f42, [%r6+40];
	ld.shared.f32 	%f43, [%r9+640];
	fma.rn.f32 	%f44, %f42, %f43, %f41;
	ld.shared.f32 	%f45, [%r6+44];
	ld.shared.f32 	%f46, [%r9+704];
	fma.rn.f32 	%f47, %f45, %f46, %f44;
	ld.shared.f32 	%f48, [%r6+48];
	ld.shared.f32 	%f49, [%r9+768];
	fma.rn.f32 	%f50, %f48, %f49, %f47;
	ld.shared.f32 	%f51, [%r6+52];
	ld.shared.f32 	%f52, [%r9+832];
	fma.rn.f32 	%f53, %f51, %f52, %f50;
	ld.shared.f32 	%f54, [%r6+56];
	ld.shared.f32 	%f55, [%r9+896];
	fma.rn.f32 	%f56, %f54, %f55, %f53;
	ld.shared.f32 	%f57, [%r6+60];
	ld.shared.f32 	%f58, [%r9+960];
	fma.rn.f32 	%f62, %f57, %f58, %f56;
	bar.sync 	0;
	add.s32 	%r42, %r42, 1;
	setp.ne.s32 	%p6, %r42, 0;
	add.s32 	%r41, %r41, %r12;
	add.s32 	%r40, %r40, 16;
	add.s32 	%r39, %r39, 16;
	add.s32 	%r38, %r38, 16;
	@%p6 bra 	$L__BB1_2;
$L__BB1_7:
	max.s32 	%r36, %r2, %r5;
	setp.ge.s32 	%p7, %r36, %r24;
	@%p7 bra 	$L__BB1_9;
	mad.lo.s32 	%r37, %r24, %r2, %r5;
	cvta.to.global.u64 	%rd10, %rd6;
	mul.wide.s32 	%rd11, %r37, 4;
	add.s64 	%rd12, %rd10, %rd11;
	st.global.f32 	[%rd12], %f62;
$L__BB1_9:
	ret;

}


// ===== COMPILED SASS (sm_100) =====

	.target	sm_100

	.elftype	@"ET_EXEC"


//--------------------- .note.nv.tkinfo           --------------------------
	.section	.note.nv.tkinfo,"",@"SHT_NOTE"
	.sectionflags	@"SHF_NOTE_NV_TKINFO"
	.tkinfo
        /*0018*/ 	.word	0x00000002
        /*0030*/ 	.string	""
        /*0030*/ 	.string	"ptxas"
        /*0030*/ 	.string	"Cuda compilation tools, release 13.0, V13.0.88"
        /*0030*/ 	.string	"Build cuda_13.0.r13.0/compiler.36424714_0"
        /*0030*/ 	.string	"-arch sm_100 -m 64 "



//--------------------- .note.nv.cuinfo           --------------------------
	.section	.note.nv.cuinfo,"",@"SHT_NOTE"
	.sectionflags	@"SHF_NOTE_NV_CUINFO"
        /*0018*/ 	.short	0x0002
        /*001a*/ 	.short	0x0064
        /*001c*/ 	.short	0x0082
	.zero		2


//--------------------- .nv.info                  --------------------------
	.section	.nv.info,"",@"SHT_CUDA_INFO"
	.align	4


	//----- nvinfo : EIATTR_REGCOUNT
	.align		4
        /*0000*/ 	.byte	0x04, 0x2f
        /*0002*/ 	.short	(.L_1 - .L_0)
	.align		4
.L_0:
        /*0004*/ 	.word	index@(_Z19matrix_multiply_gpuPfS_S_i)
        /*0008*/ 	.word	0x0000001e


	//----- nvinfo : EIATTR_FRAME_SIZE
	.align		4
.L_1:
        /*000c*/ 	.byte	0x04, 0x11
        /*000e*/ 	.short	(.L_3 - .L_2)
	.align		4
.L_2:
        /*0010*/ 	.word	index@(_Z19matrix_multiply_gpuPfS_S_i)
        /*0014*/ 	.word	0x00000000


	//----- nvinfo : EIATTR_REGCOUNT
	.align		4
.L_3:
        /*0018*/ 	.byte	0x04, 0x2f
        /*001a*/ 	.short	(.L_5 - .L_4)
	.align		4
.L_4:
        /*001c*/ 	.word	index@(_Z22matrix_multiply_gpu_smPfS_S_i)
        /*0020*/ 	.word	0x00000020


	//----- nvinfo : EIATTR_FRAME_SIZE
	.align		4
.L_5:
        /*0024*/ 	.byte	0x04, 0x11
        /*0026*/ 	.short	(.L_7 - .L_6)
	.align		4
.L_6:
        /*0028*/ 	.word	index@(_Z22matrix_multiply_gpu_smPfS_S_i)
        /*002c*/ 	.word	0x00000000


	//----- nvinfo : EIATTR_MIN_STACK_SIZE
	.align		4
.L_7:
        /*0030*/ 	.byte	0x04, 0x12
        /*0032*/ 	.short	(.L_9 - .L_8)
	.align		4
.L_8:
        /*0034*/ 	.word	index@(_Z22matrix_multiply_gpu_smPfS_S_i)
        /*0038*/ 	.word	0x00000000


	//----- nvinfo : EIATTR_MIN_STACK_SIZE
	.align		4
.L_9:
        /*003c*/ 	.byte	0x04, 0x12
        /*003e*/ 	.short	(.L_11 - .L_10)
	.align		4
.L_10:
        /*0040*/ 	.word	index@(_Z19matrix_multiply_gpuPfS_S_i)
        /*0044*/ 	.word	0x00000000
.L_11:


//--------------------- .nv.compat                --------------------------
	.section	.nv.compat,"",@"SHT_CUDA_COMPAT_INFO"
	.align	4
        /*0000*/ 	.byte	0x02, 0x09, 0x00, 0x00, 0x02, 0x02, 0x01, 0x00, 0x02, 0x05, 0x05, 0x00, 0x03, 0x07, 0x01, 0x01
        /*0010*/ 	.byte	0x02, 0x03, 0x00, 0x00, 0x02, 0x06, 0x01, 0x00, 0x04, 0x0b, 0x08, 0x00, 0x09, 0x00, 0x00, 0x00
        /*0020*/ 	.byte	0x00, 0x00, 0x00, 0x00


//--------------------- .nv.info._Z22matrix_multiply_gpu_smPfS_S_i --------------------------
	.section	.nv.info._Z22matrix_multiply_gpu_smPfS_S_i,"",@"SHT_CUDA_INFO"
	.sectionflags	@""
	.align	4


	//----- nvinfo : EIATTR_CUDA_API_VERSION
	.align		4
        /*0000*/ 	.byte	0x04, 0x37
        /*0002*/ 	.short	(.L_13 - .L_12)
.L_12:
        /*0004*/ 	.word	0x00000082


	//----- nvinfo : EIATTR_KPARAM_INFO
	.align		4
.L_13:
        /*0008*/ 	.byte	0x04, 0x17
        /*000a*/ 	.short	(.L_15 - .L_14)
.L_14:
        /*000c*/ 	.word	0x00000000
        /*0010*/ 	.short	0x0003
        /*0012*/ 	.short	0x0018
        /*0014*/ 	.byte	0x00, 0xf0, 0x11, 0x00


	//----- nvinfo : EIATTR_KPARAM_INFO
	.align		4
.L_15:
        /*0018*/ 	.byte	0x04, 0x17
        /*001a*/ 	.short	(.L_17 - .L_16)
.L_16:
        /*001c*/ 	.word	0x00000000
        /*0020*/ 	.short	0x0002
        /*0022*/ 	.short	0x0010
        /*0024*/ 	.byte	0x00, 0xf5, 0x21, 0x00


	//----- nvinfo : EIATTR_KPARAM_INFO
	.align		4
.L_17:
        /*0028*/ 	.byte	0x04, 0x17
        /*002a*/ 	.short	(.L_19 - .L_18)
.L_18:
        /*002c*/ 	.word	0x00000000
        /*0030*/ 	.short	0x0001
        /*0032*/ 	.short	0x0008
        /*0034*/ 	.byte	0x00, 0xf5, 0x21, 0x00


	//----- nvinfo : EIATTR_KPARAM_INFO
	.align		4
.L_19:
        /*0038*/ 	.byte	0x04, 0x17
        /*003a*/ 	.short	(.L_21 - .L_20)
.L_20:
        /*003c*/ 	.word	0x00000000
        /*0040*/ 	.short	0x0000
        /*0042*/ 	.short	0x0000
        /*0044*/ 	.byte	0x00, 0xf5, 0x21, 0x00


	//----- nvinfo : EIATTR_SPARSE_MMA_MASK
	.align		4
.L_21:
        /*0048*/ 	.byte	0x03, 0x50
        /*004a*/ 	.short	0x0000


	//----- nvinfo : EIATTR_MAXREG_COUNT
	.align		4
        /*004c*/ 	.byte	0x03, 0x1b
        /*004e*/ 	.short	0x00ff


	//----- nvinfo : EIATTR_NUM_BARRIERS
	.align		4
        /*0050*/ 	.byte	0x02, 0x4c
        /*0052*/ 	.byte	0x01
	.zero		1


	//----- nvinfo : EIATTR_MERCURY_ISA_VERSION
	.align		4
        /*0054*/ 	.byte	0x03, 0x5f
        /*0056*/ 	.short	0x0101


	//----- nvinfo : EIATTR_VRC_CTA_INIT_COUNT
	.align		4
        /*0058*/ 	.byte	0x02, 0x4a
	.zero		1
	.zero		1


	//----- nvinfo : EIATTR_EXIT_INSTR_OFFSETS
	.align		4
        /*005c*/ 	.byte	0x04, 0x1c
        /*005e*/ 	.short	(.L_23 - .L_22)


	//   ....[0]....
.L_22:
        /*0060*/ 	.word	0x000005c0


	//   ....[1]....
        /*0064*/ 	.word	0x00000610


	//----- nvinfo : EIATTR_CBANK_PARAM_SIZE
	.align		4
.L_23:
        /*0068*/ 	.byte	0x03, 0x19
        /*006a*/ 	.short	0x001c


	//----- nvinfo : EIATTR_PARAM_CBANK
	.align		4
        /*006c*/ 	.byte	0x04, 0x0a
        /*006e*/ 	.short	(.L_25 - .L_24)
	.align		4
.L_24:
        /*0070*/ 	.word	index@(.nv.constant0._Z22matrix_multiply_gpu_smPfS_S_i)
        /*0074*/ 	.short	0x0380
        /*0076*/ 	.short	0x001c


	//----- nvinfo : EIATTR_SW_WAR
	.align		4
.L_25:
        /*0078*/ 	.byte	0x04, 0x36
        /*007a*/ 	.short	(.L_27 - .L_26)
.L_26:
        /*007c*/ 	.word	0x00000008
.L_27:


//--------------------- .nv.info._Z19matrix_multiply_gpuPfS_S_i --------------------------
	.section	.nv.info._Z19matrix_multiply_gpuPfS_S_i,"",@"SHT_CUDA_INFO"
	.sectionflags	@""
	.align	4


	//----- nvinfo : EIATTR_CUDA_API_VERSION
	.align		4
        /*0000*/ 	.byte	0x04, 0x37
        /*0002*/ 	.short	(.L_29 - .L_28)
.L_28:
        /*0004*/ 	.word	0x00000082


	//----- nvinfo : EIATTR_KPARAM_INFO
	.align		4
.L_29:
        /*0008*/ 	.byte	0x04, 0x17
        /*000a*/ 	.short	(.L_31 - .L_30)
.L_30:
        /*000c*/ 	.word	0x00000000
        /*0010*/ 	.short	0x0003
        /*0012*/ 	.short	0x0018
        /*0014*/ 	.byte	0x00, 0xf0, 0x11, 0x00


	//----- nvinfo : EIATTR_KPARAM_INFO
	.align		4
.L_31:
        /*0018*/ 	.byte	0x04, 0x17
        /*001a*/ 	.short	(.L_33 - .L_32)
.L_32:
        /*001c*/ 	.word	0x00000000
        /*0020*/ 	.short	0x0002
        /*0022*/ 	.short	0x0010
        /*0024*/ 	.byte	0x00, 0xf5, 0x21, 0x00


	//----- nvinfo : EIATTR_KPARAM_INFO
	.align		4
.L_33:
        /*0028*/ 	.byte	0x04, 0x17
        /*002a*/ 	.short	(.L_35 - .L_34)
.L_34:
        /*002c*/ 	.word	0x00000000
        /*0030*/ 	.short	0x0001
        /*0032*/ 	.short	0x0008
        /*0034*/ 	.byte	0x00, 0xf5, 0x21, 0x00


	//----- nvinfo : EIATTR_KPARAM_INFO
	.align		4
.L_35:
        /*0038*/ 	.byte	0x04, 0x17
        /*003a*/ 	.short	(.L_37 - .L_36)
.L_36:
        /*003c*/ 	.word	0x00000000
        /*0040*/ 	.short	0x0000
        /*0042*/ 	.short	0x0000
        /*0044*/ 	.byte	0x00, 0xf5, 0x21, 0x00


	//----- nvinfo : EIATTR_SPARSE_MMA_MASK
	.align		4
.L_37:
        /*0048*/ 	.byte	0x03, 0x50
        /*004a*/ 	.short	0x0000


	//----- nvinfo : EIATTR_MAXREG_COUNT
	.align		4
        /*004c*/ 	.byte	0x03, 0x1b
        /*004e*/ 	.short	0x00ff


	//----- nvinfo : EIATTR_MERCURY_ISA_VERSION
	.align		4
        /*0050*/ 	.byte	0x03, 0x5f
        /*0052*/ 	.short	0x0101


	//----- nvinfo : EIATTR_VRC_CTA_INIT_COUNT
	.align		4
        /*0054*/ 	.byte	0x02, 0x4a
	.zero		1
	.zero		1


	//----- nvinfo : EIATTR_EXIT_INSTR_OFFSETS
	.align		4
        /*0058*/ 	.byte	0x04, 0x1c
        /*005a*/ 	.short	(.L_39 - .L_38)


	//   ....[0]....
.L_38:
        /*005c*/ 	.word	0x000000c0


	//   ....[1]....
        /*0060*/ 	.word	0x00000a90


	//----- nvinfo : EIATTR_CBANK_PARAM_SIZE
	.align		4
.L_39:
        /*0064*/ 	.byte	0x03, 0x19
        /*0066*/ 	.short	0x001c


	//----- nvinfo : EIATTR_PARAM_CBANK
	.align		4
        /*0068*/ 	.byte	0x04, 0x0a
        /*006a*/ 	.short	(.L_41 - .L_40)
	.align		4
.L_40:
        /*006c*/ 	.word	index@(.nv.constant0._Z19matrix_multiply_gpuPfS_S_i)
        /*0070*/ 	.short	0x0380
        /*0072*/ 	.short	0x001c


	//----- nvinfo : EIATTR_SW_WAR
	.align		4
.L_41:
        /*0074*/ 	.byte	0x04, 0x36
        /*0076*/ 	.short	(.L_43 - .L_42)
.L_42:
        /*0078*/ 	.word	0x00000008
.L_43:


//--------------------- .nv.callgraph             --------------------------
	.section	.nv.callgraph,"",@"SHT_CUDA_CALLGRAPH"
	.align	4
	.sectionentsize	8
	.align		4
        /*0000*/ 	.word	0x00000000
	.align		4
        /*0004*/ 	.word	0xffffffff
	.align		4
        /*0008*/ 	.word	0x00000000
	.align		4
        /*000c*/ 	.word	0xfffffffe
	.align		4
        /*0010*/ 	.word	0x00000000
	.align		4
        /*0014*/ 	.word	0xfffffffd
	.align		4
        /*0018*/ 	.word	0x00000000
	.align		4
        /*001c*/ 	.word	0xfffffffc


//--------------------- .text._Z22matrix_multiply_gpu_smPfS_S_i --------------------------
	.section	.text._Z22matrix_multiply_gpu_smPfS_S_i,"ax",@progbits
	.align	128
        .global         _Z22matrix_multiply_gpu_smPfS_S_i
        .type           _Z22matrix_multiply_gpu_smPfS_S_i,@function
        .size           _Z22matrix_multiply_gpu_smPfS_S_i,(.L_x_8 - _Z22matrix_multiply_gpu_smPfS_S_i)
        .other          _Z22matrix_multiply_gpu_smPfS_S_i,@"STO_CUDA_ENTRY STV_DEFAULT"
_Z22matrix_multiply_gpu_smPfS_S_i:
.text._Z22matrix_multiply_gpu_smPfS_S_i:
[----:B------:R-:W-:Y:S01]  /*0000*/  LDC R1, c[0x0][0x37c] ;  /* 0x0000df00ff017b82 */ /* 0x000fe20000000800 */
[----:B------:R-:W0:Y:S01]  /*0010*/  LDCU UR4, c[0x0][0x398] ;  /* 0x00007300ff0477ac */ /* 0x000e220008000800 */
[----:B------:R-:W1:Y:S01]  /*0020*/  S2R R5, SR_CTAID.Y ;  /* 0x0000000000057919 */ /* 0x000e620000002600 */
[----:B------:R-:W-:Y:S01]  /*0030*/  HFMA2 R25, -RZ, RZ, 0, 0 ;  /* 0x00000000ff197431 */ /* 0x000fe200000001ff */
[----:B------:R-:W2:Y:S01]  /*0040*/  LDCU.64 UR8, c[0x0][0x358] ;  /* 0x00006b00ff0877ac */ /* 0x000ea20008000a00 */
[----:B------:R-:W1:Y:S01]  /*0050*/  S2R R3, SR_TID.Y ;  /* 0x0000000000037919 */ /* 0x000e620000002200 */
[----:B------:R-:W3:Y:S01]  /*0060*/  S2R R10, SR_CTAID.X ;  /* 0x00000000000a7919 */ /* 0x000ee20000002500 */
[----:B------:R-:W3:Y:S01]  /*0070*/  S2R R2, SR_TID.X ;  /* 0x0000000000027919 */ /* 0x000ee20000002100 */
[----:B0-----:R-:W-:-:S04]  /*0080*/  MOV R6, UR4 ;  /* 0x0000000400067c02 */ /* 0x001fc80008000f00 */
[----:B------:R-:W-:Y:S02]  /*0090*/  ISETP.GE.AND P0, PT, R6, 0x1, PT ;  /* 0x000000010600780c */ /* 0x000fe40003f06270 */
[----:B-1----:R-:W-:Y:S02]  /*00a0*/  LEA R5, R5, R3, 0x4 ;  /* 0x0000000305057211 */ /* 0x002fe400078e20ff */
[----:B---3--:R-:W-:-:S09]  /*00b0*/  LEA R4, R10, R2, 0x4 ;  /* 0x000000020a047211 */ /* 0x008fd200078e20ff */
[----:B--2---:R-:W-:Y:S05]  /*00c0*/  @!P0 BRA `(.L_x_0) ;  /* 0x0000000400348947 */ /* 0x004fea0003800000 */
[----:B------:R-:W0:Y:S01]  /*00d0*/  S2UR UR6, SR_CgaCtaId ;  /* 0x00000000000679c3 */ /* 0x000e220000008800 */
[----:B------:R-:W-:Y:S01]  /*00e0*/  UMOV UR4, 0x400 ;  /* 0x0000040000047882 */ /* 0x000fe20000000000 */
[----:B------:R-:W-:Y:S01]  /*00f0*/  IADD3 R8, PT, PT, R6, 0xf, RZ ;  /* 0x0000000f06087810 */ /* 0x000fe20007ffe0ff */
[----:B------:R-:W-:Y:S01]  /*0100*/  UIADD3 UR5, UPT, UPT, UR4, 0x400, URZ ;  /* 0x0000040004057890 */ /* 0x000fe2000fffe0ff */
[-CC-:B------:R-:W-:Y:S01]  /*0110*/  IMAD R7, R3, R6.reuse, R2.reuse ;  /* 0x0000000603077224 */ /* 0x180fe200078e0202 */
[----:B------:R-:W-:Y:S01]  /*0120*/  MOV R25, RZ ;  /* 0x000000ff00197202 */ /* 0x000fe20000000f00 */
[----:B------:R-:W-:Y:S01]  /*0130*/  IMAD R18, R5, R6, R2 ;  /* 0x0000000605127224 */ /* 0x000fe200078e0202 */
[----:B------:R-:W-:Y:S01]  /*0140*/  SHF.R.U32.HI R8, RZ, 0x4, R8 ;  /* 0x00000004ff087819 */ /* 0x000fe20000011608 */
[----:B------:R-:W1:Y:S01]  /*0150*/  LDC R0, c[0x0][0x398] ;  /* 0x0000e600ff007b82 */ /* 0x000e620000000800 */
[----:B------:R-:W-:Y:S02]  /*0160*/  IMAD R7, R10, 0x10, R7 ;  /* 0x000000100a077824 */ /* 0x000fe400078e0207 */
[----:B------:R-:W-:-:S05]  /*0170*/  IADD3 R19, PT, PT, -R8, RZ, RZ ;  /* 0x000000ff08137210 */ /* 0x000fca0007ffe1ff */
[----:B------:R-:W2:Y:S01]  /*0180*/  LDC.64 R22, c[0x0][0x380] ;  /* 0x0000e000ff167b82 */ /* 0x000ea20000000a00 */
[----:B0-----:R-:W-:Y:S02]  /*0190*/  ULEA UR5, UR6, UR5, 0x18 ;  /* 0x0000000506057291 */ /* 0x001fe4000f8ec0ff */
[----:B------:R-:W-:-:S04]  /*01a0*/  ULEA UR4, UR6, UR4, 0x18 ;  /* 0x0000000406047291 */ /* 0x000fc8000f8ec0ff */
[----:B------:R-:W-:Y:S02]  /*01b0*/  LEA R16, R2, UR5, 0x2 ;  /* 0x0000000502107c11 */ /* 0x000fe4000f8e10ff */
[----:B------:R-:W-:-:S03]  /*01c0*/  LEA R17, R3, UR4, 0x6 ;  /* 0x0000000403117c11 */ /* 0x000fc6000f8e30ff */
[----:B------:R-:W-:Y:S01]  /*01d0*/  IMAD R21, R3, 0x40, R16 ;  /* 0x0000004003157824 */ /* 0x000fe200078e0210 */
[----:B------:R-:W-:-:S07]  /*01e0*/  LEA R20, R2, R17, 0x2 ;  /* 0x0000001102147211 */ /* 0x000fce00078e10ff */
.L_x_1:
[----:B-1----:R-:W-:Y:S01]  /*01f0*/  MOV R6, R0 ;  /* 0x0000000000067202 */ /* 0x002fe20000000f00 */
[----:B------:R-:W-:Y:S01]  /*0200*/  HFMA2 R29, -RZ, RZ, 0, 0 ;  /* 0x00000000ff1d7431 */ /* 0x000fe200000001ff */
[----:B------:R-:W-:Y:S02]  /*0210*/  VIMNMX R9, PT, PT, R4, R3, !PT ;  /* 0x0000000304097248 */ /* 0x000fe40007fe0100 */
[-C--:B------:R-:W-:Y:S02]  /*0220*/  ISETP.GE.AND P0, PT, R2, R6.reuse, PT ;  /* 0x000000060200720c */ /* 0x080fe40003f06270 */
[-C--:B------:R-:W-:Y:S01]  /*0230*/  ISETP.GE.AND P1, PT, R9, R6.reuse, PT ;  /* 0x000000060900720c */ /* 0x080fe20003f26270 */
[----:B--2---:R-:W-:Y:S01]  /*0240*/  IMAD.WIDE R8, R18, 0x4, R22 ;  /* 0x0000000412087825 */ /* 0x004fe200078e0216 */
[----:B------:R-:W-:Y:S02]  /*0250*/  ISETP.GE.U32.OR P0, PT, R5, R6, P0 ;  /* 0x000000060500720c */ /* 0x000fe40000706470 */
[----:B------:R-:W-:-:S09]  /*0260*/  MOV R24, RZ ;  /* 0x000000ff00187202 */ /* 0x000fd20000000f00 */
[----:B------:R-:W0:Y:S02]  /*0270*/  @!P1 LDC.64 R10, c[0x0][0x388] ;  /* 0x0000e200ff0a9b82 */ /* 0x000e240000000a00 */
[----:B------:R-:W2:Y:S01]  /*0280*/  @!P0 LDG.E R29, desc[UR8][R8.64] ;  /* 0x00000008081d8981 */ /* 0x000ea2000c1e1900 */
[----:B0-----:R-:W-:-:S05]  /*0290*/  @!P1 IMAD.WIDE R10, R7, 0x4, R10 ;  /* 0x00000004070a9825 */ /* 0x001fca00078e020a */
[----:B------:R-:W3:Y:S01]  /*02a0*/  @!P1 LDG.E R24, desc[UR8][R10.64] ;  /* 0x000000080a189981 */ /* 0x000ee2000c1e1900 */
[----:B------:R-:W-:-:S05]  /*02b0*/  VIADD R19, R19, 0x1 ;  /* 0x0000000113137836 */ /* 0x000fca0000000000 */
[----:B------:R-:W-:Y:S02]  /*02c0*/  ISETP.NE.AND P0, PT, R19, RZ, PT ;  /* 0x000000ff1300720c */ /* 0x000fe40003f05270 */
[----:B------:R-:W-:Y:S02]  /*02d0*/  IADD3 R3, PT, PT, R3, 0x10, RZ ;  /* 0x0000001003037810 */ /* 0x000fe40007ffe0ff */
[----:B------:R-:W-:Y:S02]  /*02e0*/  IADD3 R18, PT, PT, R18, 0x10, RZ ;  /* 0x0000001012127810 */ /* 0x000fe40007ffe0ff */
[----:B------:R-:W-:Y:S02]  /*02f0*/  IADD3 R2, PT, PT, R2, 0x10, RZ ;  /* 0x0000001002027810 */ /* 0x000fe40007ffe0ff */
[----:B------:R-:W-:Y:S01]  /*0300*/  LEA R7, R6, R7, 0x4 ;  /* 0x0000000706077211 */ /* 0x000fe200078e20ff */
[----:B--2---:R-:W-:Y:S04]  /*0310*/  STS [R20], R29 ;  /* 0x0000001d14007388 */ /* 0x004fe80000000800 */
[----:B---3--:R-:W-:Y:S01]  /*0320*/  STS [R21], R24 ;  /* 0x0000001815007388 */ /* 0x008fe20000000800 */
[----:B------:R-:W-:Y:S06]  /*0330*/  BAR.SYNC.DEFER_BLOCKING 0x0 ;  /* 0x0000000000007b1d */ /* 0x000fec0000010000 */
[----:B------:R-:W-:Y:S04]  /*0340*/  LDS R26, [R16] ;  /* 0x00000000101a7984 */ /* 0x000fe80000000800 */
[----:B------:R-:W0:Y:S04]  /*0350*/  LDS.128 R12, [R17] ;  /* 0x00000000110c7984 */ /* 0x000e280000000c00 */
[----:B------:R-:W1:Y:S04]  /*0360*/  LDS R28, [R16+0x40] ;  /* 0x00004000101c7984 */ /* 0x000e680000000800 */
[----:B------:R-:W2:Y:S04]  /*0370*/  LDS R27, [R16+0x80] ;  /* 0x00008000101b7984 */ /* 0x000ea80000000800 */
[----:B------:R-:W-:Y:S04]  /*0380*/  LDS.128 R8, [R17+0x10] ;  /* 0x0000100011087984 */ /* 0x000fe80000000c00 */
[----:B------:R-:W-:Y:S01]  /*0390*/  LDS R24, [R16+0x140] ;  /* 0x0001400010187984 */ /* 0x000fe20000000800 */
[----:B0-----:R-:W-:-:S03]  /*03a0*/  FFMA R26, R12, R26, R25 ;  /* 0x0000001a0c1a7223 */ /* 0x001fc60000000019 */
[----:B------:R-:W0:Y:S01]  /*03b0*/  LDS R12, [R16+0xc0] ;  /* 0x0000c000100c7984 */ /* 0x000e220000000800 */
[----:B-1----:R-:W-:-:S03]  /*03c0*/  FFMA R26, R28, R13, R26 ;  /* 0x0000000d1c1a7223 */ /* 0x002fc6000000001a */
[----:B------:R-:W1:Y:S04]  /*03d0*/  LDS R13, [R16+0x100] ;  /* 0x00010000100d7984 */ /* 0x000e680000000800 */
[----:B------:R-:W3:Y:S01]  /*03e0*/  LDS R25, [R16+0x180] ;  /* 0x0001800010197984 */ /* 0x000ee20000000800 */
[----:B--2---:R-:W-:-:S04]  /*03f0*/  FFMA R27, R27, R14, R26 ;  /* 0x0000000e1b1b7223 */ /* 0x004fc8000000001a */
[----:B0-----:R-:W-:Y:S02]  /*0400*/  FFMA R15, R12, R15, R27 ;  /* 0x0000000f0c0f7223 */ /* 0x001fe4000000001b */
[----:B------:R-:W-:Y:S02]  /*0410*/  LDS R27, [R16+0x200] ;  /* 0x00020000101b7984 */ /* 0x000fe40000000800 */
[----:B-1----:R-:W-:Y:S02]  /*0420*/  FFMA R13, R8, R13, R15 ;  /* 0x0000000d080d7223 */ /* 0x002fe4000000000f */
[----:B------:R-:W0:Y:S02]  /*0430*/  LDS R8, [R16+0x1c0] ;  /* 0x0001c00010087984 */ /* 0x000e240000000800 */
[----:B------:R-:W-:Y:S02]  /*0440*/  FFMA R26, R24, R9, R13 ;  /* 0x00000009181a7223 */ /* 0x000fe4000000000d */
[----:B------:R-:W1:Y:S04]  /*0450*/  LDS.128 R12, [R17+0x20] ;  /* 0x00002000110c7984 */ /* 0x000e680000000c00 */
[----:B------:R-:W2:Y:S01]  /*0460*/  LDS R24, [R16+0x240] ;  /* 0x0002400010187984 */ /* 0x000ea20000000800 */
[----:B---3--:R-:W-:-:S03]  /*0470*/  FFMA R9, R25, R10, R26 ;  /* 0x0000000a19097223 */ /* 0x008fc6000000001a */
[----:B------:R-:W3:Y:S01]  /*0480*/  LDS R25, [R16+0x280] ;  /* 0x0002800010197984 */ /* 0x000ee20000000800 */
[----:B0-----:R-:W-:-:S04]  /*0490*/  FFMA R9, R8, R11, R9 ;  /* 0x0000000b08097223 */ /* 0x001fc80000000009 */
[----:B-1----:R-:W-:Y:S02]  /*04a0*/  FFMA R9, R12, R27, R9 ;  /* 0x0000001b0c097223 */ /* 0x002fe40000000009 */
[----:B------:R-:W0:Y:S02]  /*04b0*/  LDS R12, [R16+0x2c0] ;  /* 0x0002c000100c7984 */ /* 0x000e240000000800 */
[----:B--2---:R-:W-:Y:S02]  /*04c0*/  FFMA R24, R24, R13, R9 ;  /* 0x0000000d18187223 */ /* 0x004fe40000000009 */
[----:B------:R-:W-:Y:S04]  /*04d0*/  LDS R13, [R16+0x300] ;  /* 0x00030000100d7984 */ /* 0x000fe80000000800 */
[----:B------:R-:W1:Y:S01]  /*04e0*/  LDS.128 R8, [R17+0x30] ;  /* 0x0000300011087984 */ /* 0x000e620000000c00 */
[----:B---3--:R-:W-:-:S03]  /*04f0*/  FFMA R25, R25, R14, R24 ;  /* 0x0000000e19197223 */ /* 0x008fc60000000018 */
[----:B------:R-:W2:Y:S04]  /*0500*/  LDS R27, [R16+0x340] ;  /* 0x00034000101b7984 */ /* 0x000ea80000000800 */
[----:B------:R-:W3:Y:S04]  /*0510*/  LDS R24, [R16+0x380] ;  /* 0x0003800010187984 */ /* 0x000ee80000000800 */
[----:B------:R-:W4:Y:S01]  /*0520*/  LDS R14, [R16+0x3c0] ;  /* 0x0003c000100e7984 */ /* 0x000f220000000800 */
[----:B0-----:R-:W-:-:S04]  /*0530*/  FFMA R15, R12, R15, R25 ;  /* 0x0000000f0c0f7223 */ /* 0x001fc80000000019 */
[----:B-1----:R-:W-:-:S04]  /*0540*/  FFMA R8, R8, R13, R15 ;  /* 0x0000000d08087223 */ /* 0x002fc8000000000f */
[----:B--2---:R-:W-:-:S04]  /*0550*/  FFMA R9, R27, R9, R8 ;  /* 0x000000091b097223 */ /* 0x004fc80000000008 */
[----:B---3--:R-:W-:-:S04]  /*0560*/  FFMA R9, R24, R10, R9 ;  /* 0x0000000a18097223 */ /* 0x008fc80000000009 */
[----:B----4-:R-:W-:Y:S01]  /*0570*/  FFMA R25, R14, R11, R9 ;  /* 0x0000000b0e197223 */ /* 0x010fe20000000009 */
[----:B------:R-:W-:Y:S06]  /*0580*/  BAR.SYNC.DEFER_BLOCKING 0x0 ;  /* 0x0000000000007b1d */ /* 0x000fec0000010000 */
[----:B------:R-:W-:Y:S05]  /*0590*/  @P0 BRA `(.L_x_1) ;  /* 0xfffffffc00140947 */ /* 0x000fea000383ffff */
.L_x_0:
[----:B------:R-:W-:-:S04]  /*05a0*/  VIMNMX R3, PT, PT, R5, R4, !PT ;  /* 0x0000000405037248 */ /* 0x000fc80007fe0100 */
[----:B------:R-:W-:-:S13]  /*05b0*/  ISETP.GE.AND P0, PT, R3, R6, PT ;  /* 0x000000060300720c */ /* 0x000fda0003f06270 */
[----:B------:R-:W-:Y:S05]  /*05c0*/  @P0 EXIT ;  /* 0x000000000000094d */ /* 0x000fea0003800000 */
[----:B------:R-:W0:Y:S01]  /*05d0*/  LDC.64 R2, c[0x0][0x390] ;  /* 0x0000e400ff027b82 */ /* 0x000e220000000a00 */
[----:B------:R-:W-:-:S04]  /*05e0*/  IMAD R5, R5, R6, R4 ;  /* 0x0000000605057224 */ /* 0x000fc800078e0204 */
[----:B0-----:R-:W-:-:S05]  /*05f0*/  IMAD.WIDE R2, R5, 0x4, R2 ;  /* 0x0000000405027825 */ /* 0x001fca00078e0202 */
[----:B------:R-:W-:Y:S01]  /*0600*/  STG.E desc[UR8][R2.64], R25 ;  /* 0x0000001902007986 */ /* 0x000fe2000c101908 */
[----:B------:R-:W-:Y:S05]  /*0610*/  EXIT ;  /* 0x000000000000794d */ /* 0x000fea0003800000 */
.L_x_2:
[----:B------:R-:W-:-:S00]  /*0620*/  BRA `(.L_x_2) ;  /* 0xfffffffc00fc7947 */ /* 0x000fc0000383ffff */
[----:B------:R-:W-:-:S00]  /*0630*/  NOP ;  /* 0x0000000000007918 */ /* 0x000fc00000000000 */
        /* <DEDUP_REMOVED lines=12> */
.L_x_8:


//--------------------- .text._Z19matrix_multiply_gpuPfS_S_i --------------------------
	.section	.text._Z19matrix_multiply_gpuPfS_S_i,"ax",@progbits
	.align	128
        .global         _Z19matrix_multiply_gpuPfS_S_i
        .type           _Z19matrix_multiply_gpuPfS_S_i,@function
        .size           _Z19matrix_multiply_gpuPfS_S_i,(.L_x_9 - _Z19matrix_multiply_gpuPfS_S_i)
        .other          _Z19matrix_multiply_gpuPfS_S_i,@"STO_CUDA_ENTRY STV_DEFAULT"
_Z19matrix_multiply_gpuPfS_S_i:
.text._Z19matrix_multiply_gpuPfS_S_i:
[----:B------:R-:W-:Y:S01]  /*0000*/  LDC R1, c[0x0][0x37c] ;  /* 0x0000df00ff017b82 */ /* 0x000fe20000000800 */
[----:B------:R-:W0:Y:S07]  /*0010*/  S2R R0, SR_TID.Y ;  /* 0x0000000000007919 */ /* 0x000e2e0000002200 */
[----:B------:R-:W0:Y:S01]  /*0020*/  S2UR UR4, SR_CTAID.Y ;  /* 0x00000000000479c3 */ /* 0x000e220000002600 */
[----:B------:R-:W1:Y:S01]  /*0030*/  LDCU UR20, c[0x0][0x398] ;  /* 0x00007300ff1477ac */ /* 0x000e620008000800 */
[----:B------:R-:W2:Y:S06]  /*0040*/  S2R R3, SR_TID.X ;  /* 0x0000000000037919 */ /* 0x000eac0000002100 */
[----:B------:R-:W0:Y:S08]  /*0050*/  LDC R13, c[0x0][0x364] ;  /* 0x0000d900ff0d7b82 */ /* 0x000e300000000800 */
[----:B------:R-:W2:Y:S08]  /*0060*/  S2UR UR5, SR_CTAID.X ;  /* 0x00000000000579c3 */ /* 0x000eb00000002500 */
[----:B------:R-:W2:Y:S01]  /*0070*/  LDC R2, c[0x0][0x360] ;  /* 0x0000d800ff027b82 */ /* 0x000ea20000000800 */
[----:B0-----:R-:W-:-:S02]  /*0080*/  IMAD R13, R13, UR4, R0 ;  /* 0x000000040d0d7c24 */ /* 0x001fc4000f8e0200 */
[----:B--2---:R-:W-:-:S05]  /*0090*/  IMAD R0, R2, UR5, R3 ;  /* 0x0000000502007c24 */ /* 0x004fca000f8e0203 */
[----:B------:R-:W-:-:S04]  /*00a0*/  VIMNMX R2, PT, PT, R13, R0, !PT ;  /* 0x000000000d027248 */ /* 0x000fc80007fe0100 */
[----:B-1----:R-:W-:-:S13]  /*00b0*/  ISETP.GE.AND P0, PT, R2, UR20, PT ;  /* 0x0000001402007c0c */ /* 0x002fda000bf06270 */
[----:B------:R-:W-:Y:S05]  /*00c0*/  @P0 EXIT ;  /* 0x000000000000094d */ /* 0x000fea0003800000 */
[----:B------:R-:W-:Y:S01]  /*00d0*/  UISETP.GE.U32.AND UP0, UPT, UR20, 0x8, UPT ;  /* 0x000000081400788c */ /* 0x000fe2000bf06070 */
[----:B------:R-:W-:Y:S02]  /*00e0*/  HFMA2 R12, -RZ, RZ, 0, 0 ;  /* 0x00000000ff0c7431 */ /* 0x000fe400000001ff */
[----:B------:R-:W-:Y:S01]  /*00f0*/  IMAD R13, R13, UR20, RZ ;  /* 0x000000140d0d7c24 */ /* 0x000fe2000f8e02ff */
[----:B------:R-:W-:Y:S01]  /*0100*/  UMOV UR4, URZ ;  /* 0x000000ff00047c82 */ /* 0x000fe20008000000 */
[----:B------:R-:W0:Y:S04]  /*0110*/  LDCU.64 UR18, c[0x0][0x358] ;  /* 0x00006b00ff1277ac */ /* 0x000e280008000a00 */
[----:B------:R-:W-:Y:S05]  /*0120*/  BRA.U !UP0, `(.L_x_3) ;  /* 0x0000000508047547 */ /* 0x000fea000b800000 */
[----:B------:R-:W1:Y:S01]  /*0130*/  LDCU.128 UR24, c[0x0][0x380] ;  /* 0x00007000ff1877ac */ /* 0x000e620008000c00 */
[----:B------:R-:W-:Y:S02]  /*0140*/  MOV R12, RZ ;  /* 0x000000ff000c7202 */ /* 0x000fe40000000f00 */
[----:B------:R-:W-:Y:S01]  /*0150*/  MOV R14, R0 ;  /* 0x00000000000e7202 */ /* 0x000fe20000000f00 */
[----:B------:R-:W-:-:S04]  /*0160*/  ULOP3.LUT UR4, UR20, 0x7ffffff8, URZ, 0xc0, !UPT ;  /* 0x7ffffff814047892 */ /* 0x000fc8000f8ec0ff */
[----:B------:R-:W-:Y:S01]  /*0170*/  UIADD3 UR5, UPT, UPT, -UR4, URZ, URZ ;  /* 0x000000ff04057290 */ /* 0x000fe2000fffe1ff */
[----:B-1----:R-:W-:Y:S01]  /*0180*/  MOV R2, UR24 ;  /* 0x0000001800027c02 */ /* 0x002fe20008000f00 */
[----:B------:R-:W-:Y:S01]  /*0190*/  UIMAD.WIDE UR6, UR20, 0x8, UR26 ;  /* 0x00000008140678a5 */ /* 0x000fe2000f8e021a */
[----:B------:R-:W-:Y:S01]  /*01a0*/  MOV R3, UR25 ;  /* 0x0000001900037c02 */ /* 0x000fe20008000f00 */
[----:B------:R-:W-:Y:S02]  /*01b0*/  UIMAD.WIDE UR8, UR20, 0xc, UR26 ;  /* 0x0000000c140878a5 */ /* 0x000fe4000f8e021a */
[----:B------:R-:W-:Y:S01]  /*01c0*/  UIMAD.WIDE UR10, UR20, 0x10, UR26 ;  /* 0x00000010140a78a5 */ /* 0x000fe2000f8e021a */
[----:B------:R-:W-:Y:S01]  /*01d0*/  IMAD.WIDE.U32 R2, R13, 0x4, R2 ;  /* 0x000000040d027825 */ /* 0x000fe200078e0002 */
[----:B------:R-:W-:Y:S02]  /*01e0*/  UIMAD.WIDE UR12, UR20, 0x14, UR26 ;  /* 0x00000014140c78a5 */ /* 0x000fe4000f8e021a */
[----:B------:R-:W-:Y:S01]  /*01f0*/  UIMAD.WIDE UR14, UR20, 0x18, UR26 ;  /* 0x00000018140e78a5 */ /* 0x000fe2000f8e021a */
[----:B------:R-:W-:Y:S01]  /*0200*/  IADD3 R2, P0, PT, R2, 0x10, RZ ;  /* 0x0000001002027810 */ /* 0x000fe20007f1e0ff */
[----:B------:R-:W-:-:S03]  /*0210*/  UIMAD.WIDE UR16, UR20, 0x1c, UR26 ;  /* 0x0000001c141078a5 */ /* 0x000fc6000f8e021a */
[----:B------:R-:W-:-:S09]  /*0220*/  IADD3.X R3, PT, PT, RZ, R3, RZ, P0, !PT ;  /* 0x00000003ff037210 */ /* 0x000fd200007fe4ff */
.L_x_4:
[----:B------:R-:W-:Y:S01]  /*0230*/  UIMAD.WIDE UR22, UR20, 0x4, UR26 ;  /* 0x00000004141678a5 */ /* 0x000fe2000f8e021a */
[----:B------:R-:W-:Y:S02]  /*0240*/  IMAD.MOV.U32 R23, RZ, RZ, 0x4 ;  /* 0x00000004ff177424 */ /* 0x000fe400078e00ff */
[----:B------:R-:W-:Y:S01]  /*0250*/  HFMA2 R11, -RZ, RZ, 0, 2.384185791015625e-07 ;  /* 0x00000004ff0b7431 */ /* 0x000fe200000001ff */
[----:B------:R-:W-:Y:S01]  /*0260*/  MOV R25, 0x4 ;  /* 0x0000000400197802 */ /* 0x000fe20000000f00 */
[----:B0-----:R-:W2:Y:S01]  /*0270*/  LDG.E R21, desc[UR18][R2.64+-0x10] ;  /* 0xfffff01202157981 */ /* 0x001ea2000c1e1900 */
[C---:B------:R-:W-:Y:S01]  /*0280*/  IMAD.WIDE R22, R14.reuse, R23, UR26 ;  /* 0x0000001a0e167e25 */ /* 0x040fe2000f8e0217 */
[----:B------:R-:W-:Y:S02]  /*0290*/  MOV R8, UR22 ;  /* 0x0000001600087c02 */ /* 0x000fe40008000f00 */
[----:B------:R-:W-:Y:S01]  /*02a0*/  MOV R9, UR23 ;  /* 0x0000001700097c02 */ /* 0x000fe20008000f00 */
[----:B------:R-:W3:Y:S02]  /*02b0*/  LDG.E R19, desc[UR18][R2.64+-0xc] ;  /* 0xfffff41202137981 */ /* 0x000ee4000c1e1900 */
[----:B------:R-:W-:-:S02]  /*02c0*/  IMAD.WIDE R8, R14, 0x4, R8 ;  /* 0x000000040e087825 */ /* 0x000fc400078e0208 */
[----:B------:R-:W2:Y:S01]  /*02d0*/  LDG.E R22, desc[UR18][R22.64] ;  /* 0x0000001216167981 */ /* 0x000ea2000c1e1900 */
[----:B------:R-:W-:Y:S01]  /*02e0*/  MOV R5, 0x4 ;  /* 0x0000000400057802 */ /* 0x000fe20000000f00 */
[C---:B------:R-:W-:Y:S02]  /*02f0*/  IMAD.WIDE R24, R14.reuse, R25, UR6 ;  /* 0x000000060e187e25 */ /* 0x040fe4000f8e0219 */
[----:B------:R0:W3:Y:S02]  /*0300*/  LDG.E R20, desc[UR18][R8.64] ;  /* 0x0000001208147981 */ /* 0x0000e4000c1e1900 */
[----:B------:R-:W-:Y:S02]  /*0310*/  IMAD.WIDE R10, R14, R11, UR8 ;  /* 0x000000080e0a7e25 */ /* 0x000fe4000f8e020b */
[----:B------:R-:W4:Y:S04]  /*0320*/  LDG.E R18, desc[UR18][R24.64] ;  /* 0x0000001218127981 */ /* 0x000f28000c1e1900 */
[----:B------:R-:W4:Y:S01]  /*0330*/  LDG.E R17, desc[UR18][R2.64+-0x8] ;  /* 0xfffff81202117981 */ /* 0x000f22000c1e1900 */
[----:B0-----:R-:W-:-:S02]  /*0340*/  HFMA2 R9, -RZ, RZ, 0, 2.384185791015625e-07 ;  /* 0x00000004ff097431 */ /* 0x001fc400000001ff */
[----:B------:R-:W-:Y:S01]  /*0350*/  IMAD.MOV.U32 R7, RZ, RZ, 0x4 ;  /* 0x00000004ff077424 */ /* 0x000fe200078e00ff */
[----:B------:R0:W5:Y:S01]  /*0360*/  LDG.E R16, desc[UR18][R10.64] ;  /* 0x000000120a107981 */ /* 0x000162000c1e1900 */
[----:B------:R-:W-:-:S03]  /*0370*/  IMAD.WIDE R4, R14, R5, UR10 ;  /* 0x0000000a0e047e25 */ /* 0x000fc6000f8e0205 */
[----:B------:R-:W5:Y:S01]  /*0380*/  LDG.E R15, desc[UR18][R2.64+-0x4] ;  /* 0xfffffc12020f7981 */ /* 0x000f62000c1e1900 */
[C---:B------:R-:W-:Y:S01]  /*0390*/  IMAD.WIDE R6, R14.reuse, R7, UR12 ;  /* 0x0000000c0e067e25 */ /* 0x040fe2000f8e0207 */
[----:B------:R-:W-:Y:S02]  /*03a0*/  MOV R27, 0x4 ;  /* 0x00000004001b7802 */ /* 0x000fe40000000f00 */
[----:B------:R1:W5:Y:S01]  /*03b0*/  LDG.E R4, desc[UR18][R4.64] ;  /* 0x0000001204047981 */ /* 0x000362000c1e1900 */
[----:B------:R-:W-:-:S03]  /*03c0*/  IMAD.WIDE R8, R14, R9, UR14 ;  /* 0x0000000e0e087e25 */ /* 0x000fc6000f8e0209 */
[----:B------:R-:W5:Y:S01]  /*03d0*/  LDG.E R23, desc[UR18][R2.64] ;  /* 0x0000001202177981 */ /* 0x000f62000c1e1900 */
[----:B0-----:R-:W-:-:S03]  /*03e0*/  IMAD.WIDE R10, R14, R27, UR16 ;  /* 0x000000100e0a7e25 */ /* 0x001fc6000f8e021b */
[----:B------:R-:W5:Y:S04]  /*03f0*/  LDG.E R7, desc[UR18][R6.64] ;  /* 0x0000001206077981 */ /* 0x000f68000c1e1900 */
[----:B------:R-:W5:Y:S04]  /*0400*/  LDG.E R24, desc[UR18][R2.64+0x4] ;  /* 0x0000041202187981 */ /* 0x000f68000c1e1900 */
[----:B------:R-:W5:Y:S04]  /*0410*/  LDG.E R8, desc[UR18][R8.64] ;  /* 0x0000001208087981 */ /* 0x000f68000c1e1900 */
[----:B------:R-:W5:Y:S04]  /*0420*/  LDG.E R25, desc[UR18][R2.64+0x8] ;  /* 0x0000081202197981 */ /* 0x000f68000c1e1900 */
[----:B------:R-:W5:Y:S04]  /*0430*/  LDG.E R10, desc[UR18][R10.64] ;  /* 0x000000120a0a7981 */ /* 0x000f68000c1e1900 */
[----:B------:R0:W5:Y:S01]  /*0440*/  LDG.E R27, desc[UR18][R2.64+0xc] ;  /* 0x00000c12021b7981 */ /* 0x000162000c1e1900 */
[----:B------:R-:W-:-:S04]  /*0450*/  UIADD3 UR5, UPT, UPT, UR5, 0x8, URZ ;  /* 0x0000000805057890 */ /* 0x000fc8000fffe0ff */
[----:B------:R-:W-:Y:S01]  /*0460*/  UISETP.NE.AND UP0, UPT, UR5, URZ, UPT ;  /* 0x000000ff0500728c */ /* 0x000fe2000bf05270 */
[----:B-1----:R-:W-:Y:S02]  /*0470*/  MOV R5, UR20 ;  /* 0x0000001400057c02 */ /* 0x002fe40008000f00 */
[----:B0-----:R-:W-:Y:S02]  /*0480*/  IADD3 R2, P0, PT, R2, 0x20, RZ ;  /* 0x0000002002027810 */ /* 0x001fe40007f1e0ff */
[----:B------:R-:W-:Y:S02]  /*0490*/  LEA R14, R5, R14, 0x3 ;  /* 0x0000000e050e7211 */ /* 0x000fe400078e18ff */
[----:B------:R-:W-:Y:S01]  /*04a0*/  IADD3.X R3, PT, PT, RZ, R3, RZ, P0, !PT ;  /* 0x00000003ff037210 */ /* 0x000fe200007fe4ff */
[----:B--2---:R-:W-:-:S04]  /*04b0*/  FFMA R22, R21, R22, R12 ;  /* 0x0000001615167223 */ /* 0x004fc8000000000c */
[----:B---3--:R-:W-:-:S04]  /*04c0*/  FFMA R20, R19, R20, R22 ;  /* 0x0000001413147223 */ /* 0x008fc80000000016 */
[----:B----4-:R-:W-:-:S04]  /*04d0*/  FFMA R18, R17, R18, R20 ;  /* 0x0000001211127223 */ /* 0x010fc80000000014 */
[----:B-----5:R-:W-:-:S04]  /*04e0*/  FFMA R16, R15, R16, R18 ;  /* 0x000000100f107223 */ /* 0x020fc80000000012 */
[----:B------:R-:W-:-:S04]  /*04f0*/  FFMA R23, R23, R4, R16 ;  /* 0x0000000417177223 */ /* 0x000fc80000000010 */
[----:B------:R-:W-:-:S04]  /*0500*/  FFMA R24, R24, R7, R23 ;  /* 0x0000000718187223 */ /* 0x000fc80000000017 */
[----:B------:R-:W-:-:S04]  /*0510*/  FFMA R8, R25, R8, R24 ;  /* 0x0000000819087223 */ /* 0x000fc80000000018 */
[----:B------:R-:W-:Y:S01]  /*0520*/  FFMA R12, R27, R10, R8 ;  /* 0x0000000a1b0c7223 */ /* 0x000fe20000000008 */
[----:B------:R-:W-:Y:S06]  /*0530*/  BRA.U UP0, `(.L_x_4) ;  /* 0xfffffffd003c7547 */ /* 0x000fec000b83ffff */
.L_x_3:
[----:B------:R-:W-:-:S04]  /*0540*/  ULOP3.LUT UR6, UR20, 0x7, URZ, 0xc0, !UPT ;  /* 0x0000000714067892 */ /* 0x000fc8000f8ec0ff */
[----:B------:R-:W-:-:S09]  /*0550*/  UISETP.NE.AND UP0, UPT, UR6, URZ, UPT ;  /* 0x000000ff0600728c */ /* 0x000fd2000bf05270 */
[----:B------:R-:W-:Y:S05]  /*0560*/  BRA.U !UP0, `(.L_x_5) ;  /* 0x0000000508387547 */ /* 0x000fea000b800000 */
[----:B------:R-:W-:Y:S02]  /*0570*/  UISETP.GE.U32.AND UP0, UPT, UR6, 0x4, UPT ;  /* 0x000000040600788c */ /* 0x000fe4000bf06070 */
[----:B------:R-:W-:-:S04]  /*0580*/  ULOP3.LUT UR5, UR20, 0x3, URZ, 0xc0, !UPT ;  /* 0x0000000314057892 */ /* 0x000fc8000f8ec0ff */
[----:B------:R-:W-:-:S03]  /*0590*/  UISETP.NE.AND UP1, UPT, UR5, URZ, UPT ;  /* 0x000000ff0500728c */ /* 0x000fc6000bf25270 */
[----:B------:R-:W-:Y:S08]  /*05a0*/  BRA.U !UP0, `(.L_x_6) ;  /* 0x00000001087c7547 */ /* 0x000ff0000b800000 */
[----:B------:R-:W1:Y:S01]  /*05b0*/  LDC.64 R6, c[0x0][0x388] ;  /* 0x0000e200ff067b82 */ /* 0x000e620000000a00 */
[----:B------:R-:W2:Y:S01]  /*05c0*/  LDCU.64 UR6, c[0x0][0x380] ;  /* 0x00007000ff0677ac */ /* 0x000ea20008000a00 */
[----:B------:R-:W-:Y:S01]  /*05d0*/  IMAD.U32 R9, RZ, RZ, UR4 ;  /* 0x00000004ff097e24 */ /* 0x000fe2000f8e00ff */
[C---:B------:R-:W-:Y:S02]  /*05e0*/  IADD3 R3, PT, PT, R13.reuse, UR4, RZ ;  /* 0x000000040d037c10 */ /* 0x040fe4000fffe0ff */
[----:B------:R-:W-:Y:S01]  /*05f0*/  IADD3 R10, P0, PT, R13, UR4, RZ ;  /* 0x000000040d0a7c10 */ /* 0x000fe2000ff1e0ff */
[----:B------:R-:W-:Y:S01]  /*0600*/  IMAD R9, R9, UR20, R0 ;  /* 0x0000001409097c24 */ /* 0x000fe2000f8e0200 */
[----:B------:R-:W-:Y:S01]  /*0610*/  MOV R11, UR20 ;  /* 0x00000014000b7c02 */ /* 0x000fe20008000f00 */
[----:B------:R-:W3:Y:S01]  /*0620*/  LDC.64 R4, c[0x0][0x380] ;  /* 0x0000e000ff047b82 */ /* 0x000ee20000000a00 */
[----:B------:R-:W-:Y:S01]  /*0630*/  MOV R15, UR20 ;  /* 0x00000014000f7c02 */ /* 0x000fe20008000f00 */
[----:B-1----:R-:W-:Y:S01]  /*0640*/  IMAD.WIDE R6, R9, 0x4, R6 ;  /* 0x0000000409067825 */ /* 0x002fe200078e0206 */
[----:B------:R-:W-:-:S05]  /*0650*/  MOV R9, UR20 ;  /* 0x0000001400097c02 */ /* 0x000fca0008000f00 */
[----:B------:R-:W-:Y:S02]  /*0660*/  IMAD.WIDE R8, R9, 0x4, R6 ;  /* 0x0000000409087825 */ /* 0x000fe400078e0206 */
[----:B0-----:R-:W4:Y:S02]  /*0670*/  LDG.E R6, desc[UR18][R6.64] ;  /* 0x0000001206067981 */ /* 0x001f24000c1e1900 */
[----:B---3--:R-:W-:Y:S01]  /*0680*/  IMAD.WIDE.U32 R4, R3, 0x4, R4 ;  /* 0x0000000403047825 */ /* 0x008fe200078e0004 */
[----:B------:R-:W-:Y:S01]  /*0690*/  IADD3.X R3, PT, PT, RZ, RZ, RZ, P0, !PT ;  /* 0x000000ffff037210 */ /* 0x000fe200007fe4ff */
[----:B------:R-:W3:Y:S01]  /*06a0*/  LDG.E R17, desc[UR18][R8.64] ;  /* 0x0000001208117981 */ /* 0x000ee2000c1e1900 */
[----:B--2---:R-:W-:-:S03]  /*06b0*/  LEA R2, P0, R10, UR6, 0x2 ;  /* 0x000000060a027c11 */ /* 0x004fc6000f8010ff */
[----:B------:R-:W4:Y:S01]  /*06c0*/  LDG.E R5, desc[UR18][R4.64] ;  /* 0x0000001204057981 */ /* 0x000f22000c1e1900 */
[----:B------:R-:W-:Y:S01]  /*06d0*/  LEA.HI.X R3, R10, UR7, R3, 0x2, P0 ;  /* 0x000000070a037c11 */ /* 0x000fe200080f1403 */
[----:B------:R-:W-:-:S04]  /*06e0*/  IMAD.WIDE R10, R11, 0x4, R8 ;  /* 0x000000040b0a7825 */ /* 0x000fc800078e0208 */
[----:B------:R-:W3:Y:S01]  /*06f0*/  LDG.E R16, desc[UR18][R2.64+0x4] ;  /* 0x0000041202107981 */ /* 0x000ee2000c1e1900 */
[----:B------:R-:W-:-:S03]  /*0700*/  IMAD.WIDE R14, R15, 0x4, R10 ;  /* 0x000000040f0e7825 */ /* 0x000fc600078e020a */
[----:B------:R-:W2:Y:S04]  /*0710*/  LDG.E R19, desc[UR18][R10.64] ;  /* 0x000000120a137981 */ /* 0x000ea8000c1e1900 */
[----:B------:R-:W2:Y:S04]  /*0720*/  LDG.E R18, desc[UR18][R2.64+0x8] ;  /* 0x0000081202127981 */ /* 0x000ea8000c1e1900 */
[----:B------:R-:W5:Y:S04]  /*0730*/  LDG.E R20, desc[UR18][R2.64+0xc] ;  /* 0x00000c1202147981 */ /* 0x000f68000c1e1900 */
[----:B------:R-:W5:Y:S01]  /*0740*/  LDG.E R14, desc[UR18][R14.64] ;  /* 0x000000120e0e7981 */ /* 0x000f62000c1e1900 */
[----:B------:R-:W-:Y:S01]  /*0750*/  UIADD3 UR4, UPT, UPT, UR4, 0x4, URZ ;  /* 0x0000000404047890 */ /* 0x000fe2000fffe0ff */
[----:B----4-:R-:W-:-:S04]  /*0760*/  FFMA R5, R5, R6, R12 ;  /* 0x0000000605057223 */ /* 0x010fc8000000000c */
[----:B---3--:R-:W-:-:S04]  /*0770*/  FFMA R5, R16, R17, R5 ;  /* 0x0000001110057223 */ /* 0x008fc80000000005 */
[----:B--2---:R-:W-:-:S04]  /*0780*/  FFMA R5, R18, R19, R5 ;  /* 0x0000001312057223 */ /* 0x004fc80000000005 */
[----:B-----5:R-:W-:-:S07]  /*0790*/  FFMA R12, R20, R14, R5 ;  /* 0x0000000e140c7223 */ /* 0x020fce0000000005 */
.L_x_6:
[----:B------:R-:W-:Y:S05]  /*07a0*/  BRA.U !UP1, `(.L_x_5) ;  /* 0x0000000109a87547 */ /* 0x000fea000b800000 */
[----:B------:R-:W-:Y:S01]  /*07b0*/  UISETP.NE.AND UP0, UPT, UR5, 0x1, UPT ;  /* 0x000000010500788c */ /* 0x000fe2000bf05270 */
[----:B------:R-:W-:Y:S01]  /*07c0*/  MOV R7, UR4 ;  /* 0x0000000400077c02 */ /* 0x000fe20008000f00 */
[----:B------:R-:W-:Y:S02]  /*07d0*/  ULOP3.LUT UR5, UR20, 0x1, URZ, 0xc0, !UPT ;  /* 0x0000000114057892 */ /* 0x000fe4000f8ec0ff */
[----:B------:R-:W-:Y:S02]  /*07e0*/  MOV R15, UR20 ;  /* 0x00000014000f7c02 */ /* 0x000fe40008000f00 */
[----:B------:R-:W-:Y:S01]  /*07f0*/  UISETP.NE.U32.AND UP1, UPT, UR5, 0x1, UPT ;  /* 0x000000010500788c */ /* 0x000fe2000bf25070 */
[----:B------:R-:W-:-:S04]  /*0800*/  PLOP3.LUT P1, PT, PT, PT, UP0, 0x80, 0x8 ;  /* 0x000000000008781c */ /* 0x000fc80003f2f008 */
[----:B------:R-:W1:Y:S01]  /*0810*/  @UP0 LDCU.128 UR8, c[0x0][0x380] ;  /* 0x00007000ff0807ac */ /* 0x000e620008000c00 */
[----:B------:R-:W-:Y:S01]  /*0820*/  PLOP3.LUT P0, PT, PT, PT, UP1, 0x80, 0x8 ;  /* 0x000000000008781c */ /* 0x000fe20003f0f018 */
[----:B------:R-:W2:Y:S04]  /*0830*/  @UP0 LDCU.64 UR6, c[0x0][0x380] ;  /* 0x00007000ff0607ac */ /* 0x000ea80008000a00 */
[----:B------:R-:W3:Y:S03]  /*0840*/  @!UP1 LDCU.128 UR12, c[0x0][0x380] ;  /* 0x00007000ff0c97ac */ /* 0x000ee60008000c00 */
[C---:B------:R-:W-:Y:S02]  /*0850*/  @P1 IADD3 R3, PT, PT, R13.reuse, UR4, RZ ;  /* 0x000000040d031c10 */ /* 0x040fe4000fffe0ff */
[----:B------:R-:W-:Y:S01]  /*0860*/  @P1 IADD3 R6, P2, PT, R13, UR4, RZ ;  /* 0x000000040d061c10 */ /* 0x000fe2000ff5e0ff */
[----:B------:R-:W-:Y:S01]  /*0870*/  @UP0 UIADD3 UR4, UPT, UPT, UR4, 0x2, URZ ;  /* 0x0000000204040890 */ /* 0x000fe2000fffe0ff */
[----:B-1----:R-:W-:Y:S01]  /*0880*/  MOV R11, UR9 ;  /* 0x00000009000b7c02 */ /* 0x002fe20008000f00 */
[----:B------:R-:W-:Y:S01]  /*0890*/  IMAD.U32 R10, RZ, RZ, UR8 ;  /* 0x00000008ff0a7e24 */ /* 0x000fe2000f8e00ff */
[----:B------:R-:W-:-:S02]  /*08a0*/  MOV R4, UR10 ;  /* 0x0000000a00047c02 */ /* 0x000fc40008000f00 */
[----:B------:R-:W-:Y:S01]  /*08b0*/  MOV R5, UR11 ;  /* 0x0000000b00057c02 */ /* 0x000fe20008000f00 */
[----:B------:R-:W-:-:S04]  /*08c0*/  @P1 IMAD.WIDE.U32 R10, R3, 0x4, R10 ;  /* 0x00000004030a1825 */ /* 0x000fc800078e000a */
[----:B------:R-:W-:Y:S01]  /*08d0*/  @P1 IMAD R3, R7, UR20, R0 ;  /* 0x0000001407031c24 */ /* 0x000fe2000f8e0200 */
[----:B------:R-:W-:Y:S01]  /*08e0*/  @P1 IADD3.X R7, PT, PT, RZ, RZ, RZ, P2, !PT ;  /* 0x000000ffff071210 */ /* 0x000fe200017fe4ff */
[----:B------:R-:W-:Y:S01]  /*08f0*/  IMAD.U32 R19, RZ, RZ, UR4 ;  /* 0x00000004ff137e24 */ /* 0x000fe2000f8e00ff */
[C---:B--2---:R-:W-:Y:S01]  /*0900*/  @P1 LEA R2, P2, R6.reuse, UR6, 0x2 ;  /* 0x0000000606021c11 */ /* 0x044fe2000f8410ff */
[----:B------:R-:W-:Y:S01]  /*0910*/  @P1 IMAD.WIDE R4, R3, 0x4, R4 ;  /* 0x0000000403041825 */ /* 0x000fe200078e0204 */
[----:B------:R-:W-:Y:S01]  /*0920*/  @!P0 IADD3 R17, PT, PT, R13, UR4, RZ ;  /* 0x000000040d118c10 */ /* 0x000fe2000fffe0ff */
[----:B0-----:R-:W2:Y:S01]  /*0930*/  @P1 LDG.E R11, desc[UR18][R10.64] ;  /* 0x000000120a0b1981 */ /* 0x001ea2000c1e1900 */
[----:B------:R-:W-:Y:S01]  /*0940*/  @P1 LEA.HI.X R3, R6, UR7, R7, 0x2, P2 ;  /* 0x0000000706031c11 */ /* 0x000fe200090f1407 */
[----:B------:R-:W-:Y:S01]  /*0950*/  @!P0 IMAD R19, R19, UR20, R0 ;  /* 0x0000001413138c24 */ /* 0x000fe2000f8e0200 */
[----:B---3--:R-:W-:Y:S01]  /*0960*/  MOV R6, UR12 ;  /* 0x0000000c00067c02 */ /* 0x008fe20008000f00 */
[----:B------:R-:W-:Y:S01]  /*0970*/  @P1 IMAD.WIDE R14, R15, 0x4, R4 ;  /* 0x000000040f0e1825 */ /* 0x000fe200078e0204 */
[----:B------:R-:W-:Y:S01]  /*0980*/  MOV R7, UR13 ;  /* 0x0000000d00077c02 */ /* 0x000fe20008000f00 */
[----:B------:R-:W2:Y:S01]  /*0990*/  @P1 LDG.E R4, desc[UR18][R4.64] ;  /* 0x0000001204041981 */ /* 0x000ea2000c1e1900 */
[----:B------:R-:W-:-:S02]  /*09a0*/  MOV R8, UR14 ;  /* 0x0000000e00087c02 */ /* 0x000fc40008000f00 */
[----:B------:R-:W-:Y:S01]  /*09b0*/  MOV R9, UR15 ;  /* 0x0000000f00097c02 */ /* 0x000fe20008000f00 */
[----:B------:R-:W-:Y:S01]  /*09c0*/  @!P0 IMAD.WIDE.U32 R6, R17, 0x4, R6 ;  /* 0x0000000411068825 */ /* 0x000fe200078e0006 */
[----:B------:R-:W3:Y:S03]  /*09d0*/  @P1 LDG.E R14, desc[UR18][R14.64] ;  /* 0x000000120e0e1981 */ /* 0x000ee6000c1e1900 */
[----:B------:R-:W-:Y:S01]  /*09e0*/  @!P0 IMAD.WIDE R8, R19, 0x4, R8 ;  /* 0x0000000413088825 */ /* 0x000fe200078e0208 */
[----:B------:R-:W3:Y:S04]  /*09f0*/  @P1 LDG.E R2, desc[UR18][R2.64+0x4] ;  /* 0x0000041202021981 */ /* 0x000ee8000c1e1900 */
[----:B------:R-:W4:Y:S04]  /*0a00*/  @!P0 LDG.E R7, desc[UR18][R6.64] ;  /* 0x0000001206078981 */ /* 0x000f28000c1e1900 */
[----:B------:R-:W4:Y:S01]  /*0a10*/  @!P0 LDG.E R8, desc[UR18][R8.64] ;  /* 0x0000001208088981 */ /* 0x000f22000c1e1900 */
[----:B--2---:R-:W-:-:S04]  /*0a20*/  @P1 FFMA R11, R11, R4, R12 ;  /* 0x000000040b0b1223 */ /* 0x004fc8000000000c */
[----:B---3--:R-:W-:-:S04]  /*0a30*/  @P1 FFMA R12, R2, R14, R11 ;  /* 0x0000000e020c1223 */ /* 0x008fc8000000000b */
[----:B----4-:R-:W-:-:S07]  /*0a40*/  @!P0 FFMA R12, R7, R8, R12 ;  /* 0x00000008070c8223 */ /* 0x010fce000000000c */
.L_x_5:
[----:B------:R-:W1:Y:S01]  /*0a50*/  LDC.64 R2, c[0x0][0x390] ;  /* 0x0000e400ff027b82 */ /* 0x000e620000000a00 */
[----:B------:R-:W-:-:S05]  /*0a60*/  IADD3 R13, PT, PT, R0, R13, RZ ;  /* 0x0000000d000d7210 */ /* 0x000fca0007ffe0ff */
[----:B-1----:R-:W-:-:S05]  /*0a70*/  IMAD.WIDE R2, R13, 0x4, R2 ;  /* 0x000000040d027825 */ /* 0x002fca00078e0202 */
[----:B0-----:R-:W-:Y:S01]  /*0a80*/  STG.E desc[UR18][R2.64], R12 ;  /* 0x0000000c02007986 */ /* 0x001fe2000c101912 */
[----:B------:R-:W-:Y:S05]  /*0a90*/  EXIT ;  /* 0x000000000000794d */ /* 0x000fea0003800000 */
.L_x_7:
        /* <DEDUP_REMOVED lines=14> */
.L_x_9:


//--------------------- .nv.shared._Z22matrix_multiply_gpu_smPfS_S_i --------------------------
	.section	.nv.shared._Z22matrix_multiply_gpu_smPfS_S_i,"aw",@nobits
	.sectionflags	@""
	.align	4
.nv.shared._Z22matrix_multiply_gpu_smPfS_S_i:
	.zero		3072


//--------------------- .nv.shared.reserved.0     --------------------------
	.section	.nv.shared.reserved.0,"aw",@nobits
	.weak		__nv_reservedSMEM_offset_0_alias
	.size		__nv_reservedSMEM_offset_0_alias, 0, 64
	.other		__nv_reservedSMEM_offset_0_alias,@"STO_CUDA_RESERVED_SHARED STV_DEFAULT"
__nv_reservedSMEM_offset_0_alias:
	.zero		0
	.zero		64


//--------------------- .nv.constant0._Z22matrix_multiply_gpu_smPfS_S_i --------------------------
	.section	.nv.constant0._Z22matrix_multiply_gpu_smPfS_S_i,"a",@progbits
	.sectionflags	@""
	.align	4
.nv.constant0._Z22matrix_multiply_gpu_smPfS_S_i:
	.zero		924


//--------------------- .nv.constant0._Z19matrix_multiply_gpuPfS_S_i --------------------------
	.section	.nv.constant0._Z19matrix_multiply_gpuPfS_S_i,"a",@progbits
	.sectionflags	@""
	.align	4
.nv.constant0._Z19matrix_multiply_gpuPfS_S_i:
	.zero		924


//--------------------- SYMBOLS --------------------------

	.type		.nv.reservedSmem.offset0,@object
	.size		.nv.reservedSmem.offset0,0x4
	.type		.nv.reservedSmem.cap,@object
	.size		.nv.reservedSmem.cap,0x4
